	.headerflags	@"EF_CUDA_TEXMODE_UNIFIED EF_CUDA_64BIT_ADDRESS EF_CUDA_SM89 EF_CUDA_VIRTUAL_SM(EF_CUDA_SM89)"
	.elftype	@"ET_EXEC"


//--------------------- .nv.info                  --------------------------
	.section	.nv.info,"",@"SHT_CUDA_INFO"
	.align	4


	//----- nvinfo : EIATTR_REGCOUNT
	.align		4
        /*0000*/ 	.byte	0x04, 0x2f
        /*0002*/ 	.short	(.L_1 - .L_0)
	.align		4
.L_0:
        /*0004*/ 	.word	index@(triton__0d1d2de)
        /*0008*/ 	.word	0x0000000c


	//----- nvinfo : EIATTR_MAX_STACK_SIZE
	.align		4
.L_1:
        /*000c*/ 	.byte	0x04, 0x23
        /*000e*/ 	.short	(.L_3 - .L_2)
	.align		4
.L_2:
        /*0010*/ 	.word	index@(triton__0d1d2de)
        /*0014*/ 	.word	0x00000000


	//----- nvinfo : EIATTR_MIN_STACK_SIZE
	.align		4
.L_3:
        /*0018*/ 	.byte	0x04, 0x12
        /*001a*/ 	.short	(.L_5 - .L_4)
	.align		4
.L_4:
        /*001c*/ 	.word	index@(triton__0d1d2de)
        /*0020*/ 	.word	0x00000000


	//----- nvinfo : EIATTR_FRAME_SIZE
	.align		4
.L_5:
        /*0024*/ 	.byte	0x04, 0x11
        /*0026*/ 	.short	(.L_7 - .L_6)
	.align		4
.L_6:
        /*0028*/ 	.word	index@(triton__0d1d2de)
        /*002c*/ 	.word	0x00000000
.L_7:


//--------------------- .nv.info.triton__0d1d2de  --------------------------
	.section	.nv.info.triton__0d1d2de,"",@"SHT_CUDA_INFO"
	.align	4


	//----- nvinfo : EIATTR_CUDA_API_VERSION
	.align		4
        /*0000*/ 	.byte	0x04, 0x37
        /*0002*/ 	.short	(.L_9 - .L_8)
.L_8:
        /*0004*/ 	.word	0x0000007b


	//----- nvinfo : EIATTR_PARAM_CBANK
	.align		4
.L_9:
        /*0008*/ 	.byte	0x04, 0x0a
        /*000a*/ 	.short	(.L_11 - .L_10)
	.align		4
.L_10:
        /*000c*/ 	.word	index@(.nv.constant0.triton__0d1d2de)
        /*0010*/ 	.short	0x0160
        /*0012*/ 	.short	0x0014


	//----- nvinfo : EIATTR_CBANK_PARAM_SIZE
	.align		4
.L_11:
        /*0014*/ 	.byte	0x03, 0x19
        /*0016*/ 	.short	0x0014


	//----- nvinfo : EIATTR_KPARAM_INFO
	.align		4
        /*0018*/ 	.byte	0x04, 0x17
        /*001a*/ 	.short	(.L_13 - .L_12)
.L_12:
        /*001c*/ 	.word	0x00000000
        /*0020*/ 	.short	0x0002
        /*0022*/ 	.short	0x0010
        /*0024*/ 	.byte	0x00, 0xf0, 0x11, 0x00


	//----- nvinfo : EIATTR_KPARAM_INFO
	.align		4
.L_13:
        /*0028*/ 	.byte	0x04, 0x17
        /*002a*/ 	.short	(.L_15 - .L_14)
.L_14:
        /*002c*/ 	.word	0x00000000
        /*0030*/ 	.short	0x0001
        /*0032*/ 	.short	0x0008
        /*0034*/ 	.byte	0x00, 0xf0, 0x21, 0x00


	//----- nvinfo : EIATTR_KPARAM_INFO
	.align		4
.L_15:
        /*0038*/ 	.byte	0x04, 0x17
        /*003a*/ 	.short	(.L_17 - .L_16)
.L_16:
        /*003c*/ 	.word	0x00000000
        /*0040*/ 	.short	0x0000
        /*0042*/ 	.short	0x0000
        /*0044*/ 	.byte	0x00, 0xf0, 0x21, 0x00


	//----- nvinfo : EIATTR_MAXREG_COUNT
	.align		4
.L_17:
        /*0048*/ 	.byte	0x03, 0x1b
        /*004a*/ 	.short	0x00ff


	//----- nvinfo : EIATTR_EXIT_INSTR_OFFSETS
	.align		4
        /*004c*/ 	.byte	0x04, 0x1c
        /*004e*/ 	.short	(.L_19 - .L_18)


	//   ....[0]....
.L_18:
        /*0050*/ 	.word	0x00000280


	//----- nvinfo : EIATTR_MAX_THREADS
	.align		4
.L_19:
        /*0054*/ 	.byte	0x04, 0x05
        /*0056*/ 	.short	(.L_21 - .L_20)
.L_20:
        /*0058*/ 	.word	0x00000100
        /*005c*/ 	.word	0x00000001
        /*0060*/ 	.word	0x00000001
.L_21:


//--------------------- .nv.rel.action            --------------------------
	.section	.nv.rel.action,"",@"SHT_CUDA_RELOCINFO"
	.align	8
	.sectionentsize	8
        /*0000*/ 	.byte	0x73, 0x00, 0x00, 0x00, 0x00, 0x00, 0x00, 0x00, 0x00, 0x00, 0x00, 0x11, 0x25, 0x00, 0x05, 0x36


//--------------------- .nv.constant0.triton__0d1d2de --------------------------
	.section	.nv.constant0.triton__0d1d2de,"a",@progbits
	.align	4
.nv.constant0.triton__0d1d2de:
	.zero		372


//--------------------- .text.triton__0d1d2de     --------------------------
	.section	.text.triton__0d1d2de,"ax",@progbits
	.sectioninfo	@"SHI_REGISTERS=12"
	.align	128
        .global         triton__0d1d2de
        .type           triton__0d1d2de,@function
        .size           triton__0d1d2de,(.L_x_1 - triton__0d1d2de)
        .other          triton__0d1d2de,@"STO_CUDA_ENTRY STV_DEFAULT"
triton__0d1d2de:
.text.triton__0d1d2de:
[----:B------:R-:W-:-:S02]  /*0000*/  IMAD.MOV.U32 R1, RZ, RZ, c[0x0][0x28] ;  /* 0x00000a00ff017624 */ /* 0x000fc400078e00ff */
[----:B------:R-:W0:Y:S01]  /*0010*/  S2R R0, SR_TID.X ;  /* 0x0000000000007919 */ /* 0x000e220000002100 */
[----:B------:R-:W-:Y:S01]  /*0020*/  IMAD.MOV.U32 R9, RZ, RZ, 0x2 ;  /* 0x00000002ff097424 */ /* 0x000fe200078e00ff */
[----:B------:R-:W-:Y:S02]  /*0030*/  ULDC.64 UR4, c[0x0][0x118] ;  /* 0x0000460000047ab9 */ /* 0x000fe40000000a00 */
[----:B------:R-:W1:Y:S01]  /*0040*/  S2R R3, SR_CTAID.X ;  /* 0x0000000000037919 */ /* 0x000e620000002500 */
[----:B0-----:R-:W-:Y:S01]  /*0050*/  IMAD.SHL.U32 R0, R0, 0x2, RZ ;  /* 0x0000000200007824 */ /* 0x001fe200078e00ff */
[----:B-1----:R-:W-:-:S04]  /*0060*/  SHF.R.S32.HI R5, RZ, 0x16, R3 ;  /* 0x00000016ff057819 */ /* 0x002fc80000011403 */
[----:B------:R-:W-:Y:S02]  /*0070*/  LOP3.LUT R0, R0, 0x1fe, RZ, 0xc0, !PT ;  /* 0x000001fe00007812 */ /* 0x000fe400078ec0ff */
[----:B------:R-:W-:-:S03]  /*0080*/  SGXT R5, R5, 0x1 ;  /* 0x000000010505781a */ /* 0x000fc60000000200 */
[----:B------:R-:W-:-:S05]  /*0090*/  IMAD R0, R3, 0x200, R0 ;  /* 0x0000020003007824 */ /* 0x000fca00078e0200 */
[-C--:B------:R-:W-:Y:S02]  /*00a0*/  LEA.HI R2, R5, R0.reuse, RZ, 0x11 ;  /* 0x0000000005027211 */ /* 0x080fe400078f88ff */
[----:B------:R-:W-:Y:S02]  /*00b0*/  SHF.R.S32.HI R3, RZ, 0x1f, R0 ;  /* 0x0000001fff037819 */ /* 0x000fe40000011400 */
[----:B------:R-:W-:Y:S02]  /*00c0*/  SHF.R.S32.HI R6, RZ, 0x11, R2 ;  /* 0x00000011ff067819 */ /* 0x000fe40000011402 */
[-C--:B------:R-:W-:Y:S02]  /*00d0*/  LEA.HI R3, R3, R0.reuse, RZ, 0x8 ;  /* 0x0000000003037211 */ /* 0x080fe400078f40ff */
[----:B------:R-:W-:Y:S02]  /*00e0*/  LOP3.LUT R7, R6, 0xffff, RZ, 0xc0, !PT ;  /* 0x0000ffff06077812 */ /* 0x000fe400078ec0ff */
[----:B------:R-:W-:-:S02]  /*00f0*/  LEA.HI R5, R5, R0, RZ, 0x12 ;  /* 0x0000000005057211 */ /* 0x000fc400078f90ff */
[----:B------:R-:W-:Y:S02]  /*0100*/  LEA.HI R2, R7, R6, RZ, 0x11 ;  /* 0x0000000607027211 */ /* 0x000fe400078f88ff */
[----:B------:R-:W-:Y:S02]  /*0110*/  SHF.R.S32.HI R8, RZ, 0x12, R5 ;  /* 0x00000012ff087819 */ /* 0x000fe40000011405 */
[----:B------:R-:W-:Y:S02]  /*0120*/  LOP3.LUT R4, R2, 0xfffe, RZ, 0xc0, !PT ;  /* 0x0000fffe02047812 */ /* 0x000fe400078ec0ff */
[----:B------:R-:W-:Y:S02]  /*0130*/  SHF.R.S32.HI R2, RZ, 0x8, R3 ;  /* 0x00000008ff027819 */ /* 0x000fe40000011403 */
[----:B------:R-:W-:Y:S01]  /*0140*/  LOP3.LUT R3, R3, 0xffffff00, RZ, 0xc0, !PT ;  /* 0xffffff0003037812 */ /* 0x000fe200078ec0ff */
[----:B------:R-:W-:Y:S01]  /*0150*/  IMAD.MOV R7, RZ, RZ, -R4 ;  /* 0x000000ffff077224 */ /* 0x000fe200078e0a04 */
[----:B------:R-:W-:-:S03]  /*0160*/  LEA.HI R4, R2, R2, RZ, 0x9 ;  /* 0x0000000202047211 */ /* 0x000fc600078f48ff */
[----:B------:R-:W-:Y:S01]  /*0170*/  IMAD.IADD R3, R0, 0x1, -R3 ;  /* 0x0000000100037824 */ /* 0x000fe200078e0a03 */
[----:B------:R-:W-:Y:S02]  /*0180*/  PRMT R7, R7, 0x7710, RZ ;  /* 0x0000771007077816 */ /* 0x000fe400000000ff */
[----:B------:R-:W-:Y:S01]  /*0190*/  LOP3.LUT R5, R4, 0xffe00, RZ, 0xc0, !PT ;  /* 0x000ffe0004057812 */ /* 0x000fe200078ec0ff */
[----:B------:R-:W-:Y:S02]  /*01a0*/  IMAD R8, R8, 0x400, R3 ;  /* 0x0000040008087824 */ /* 0x000fe400078e0203 */
[----:B------:R-:W-:Y:S02]  /*01b0*/  IMAD.IADD R6, R6, 0x1, R7 ;  /* 0x0000000106067824 */ /* 0x000fe400078e0207 */
[----:B------:R-:W-:-:S03]  /*01c0*/  IMAD.IADD R5, R2, 0x1, -R5 ;  /* 0x0000000102057824 */ /* 0x000fc600078e0a05 */
[----:B------:R-:W-:Y:S01]  /*01d0*/  PRMT R2, R6, 0x9910, RZ ;  /* 0x0000991006027816 */ /* 0x000fe200000000ff */
[----:B------:R-:W-:-:S04]  /*01e0*/  IMAD R5, R5, 0x1000, R8 ;  /* 0x0000100005057824 */ /* 0x000fc800078e0208 */
[----:B------:R-:W-:-:S04]  /*01f0*/  IMAD R2, R2, 0x100, R5 ;  /* 0x0000010002027824 */ /* 0x000fc800078e0205 */
[----:B------:R-:W-:-:S06]  /*0200*/  IMAD.WIDE R2, R2, R9, c[0x0][0x160] ;  /* 0x0000580002027625 */ /* 0x000fcc00078e0209 */
[----:B------:R-:W2:Y:S02]  /*0210*/  LDG.E R2, [R2.64] ;  /* 0x0000000402027981 */ /* 0x000ea4000c1e1900 */
[C---:B--2---:R-:W-:Y:S01]  /*0220*/  PRMT R4, R2.reuse, 0x7632, R4 ;  /* 0x0000763202047816 */ /* 0x044fe20000000004 */
[----:B------:R-:W-:-:S04]  /*0230*/  IMAD.U32 R6, R2, 0x10000, RZ ;  /* 0x0001000002067824 */ /* 0x000fc800078e00ff */
[----:B------:R-:W-:Y:S02]  /*0240*/  IMAD.U32 R7, R4, 0x10000, RZ ;  /* 0x0001000004077824 */ /* 0x000fe400078e00ff */
[----:B------:R-:W-:-:S03]  /*0250*/  IMAD.WIDE R4, R0, R9, c[0x0][0x168] ;  /* 0x00005a0000047625 */ /* 0x000fc600078e0209 */
[----:B------:R-:W-:-:S05]  /*0260*/  F2FP.BF16.F32.PACK_AB R7, R7, R6 ;  /* 0x000000060707723e */ /* 0x000fca00000010ff */
[----:B------:R-:W-:Y:S01]  /*0270*/  STG.E [R4.64], R7 ;  /* 0x0000000704007986 */ /* 0x000fe2000c101904 */
[----:B------:R-:W-:Y:S05]  /*0280*/  EXIT ;  /* 0x000000000000794d */ /* 0x000fea0003800000 */
.L_x_0:
[----:B------:R-:W-:-:S00]  /*0290*/  BRA `(.L_x_0) ;  /* 0xfffffff000007947 */ /* 0x000fc0000383ffff */
[----:B------:R-:W-:-:S00]  /*02a0*/  NOP ;  /* 0x0000000000007918 */ /* 0x000fc00000000000 */
        /* <DEDUP_REMOVED lines=13> */
.L_x_1:
